	.headerflags	@"EF_CUDA_TEXMODE_UNIFIED EF_CUDA_64BIT_ADDRESS EF_CUDA_ACCELERATORS EF_CUDA_SM90 EF_CUDA_VIRTUAL_SM(EF_CUDA_SM90)"
	.elftype	@"ET_EXEC"


//--------------------- .nv.info                  --------------------------
	.section	.nv.info,"",@"SHT_CUDA_INFO"
	.align	4


	//----- nvinfo : EIATTR_REGCOUNT
	.align		4
        /*0000*/ 	.byte	0x04, 0x2f
        /*0002*/ 	.short	(.L_3 - .L_2)
	.align		4
.L_2:
        /*0004*/ 	.word	index@(triton_poi_fused_stack_0)
        /*0008*/ 	.word	0x0000001e


	//----- nvinfo : EIATTR_MIN_STACK_SIZE
	.align		4
.L_3:
        /*000c*/ 	.byte	0x04, 0x12
        /*000e*/ 	.short	(.L_5 - .L_4)
	.align		4
.L_4:
        /*0010*/ 	.word	index@(triton_poi_fused_stack_0)
        /*0014*/ 	.word	0x00000000


	//----- nvinfo : EIATTR_FRAME_SIZE
	.align		4
.L_5:
        /*0018*/ 	.byte	0x04, 0x11
        /*001a*/ 	.short	(.L_7 - .L_6)
	.align		4
.L_6:
        /*001c*/ 	.word	index@(triton_poi_fused_stack_0)
        /*0020*/ 	.word	0x00000000


	//----- nvinfo : EIATTR_MIN_STACK_SIZE
	.align		4
.L_7:
        /*0024*/ 	.byte	0x04, 0x12
        /*0026*/ 	.short	(.L_9 - .L_8)
	.align		4
.L_8:
        /*0028*/ 	.word	index@(triton_poi_fused_stack_0)
        /*002c*/ 	.word	0x00000000
.L_9:


//--------------------- .nv.info.triton_poi_fused_stack_0 --------------------------
	.section	.nv.info.triton_poi_fused_stack_0,"",@"SHT_CUDA_INFO"
	.sectionflags	@""
	.align	4


	//----- nvinfo : EIATTR_CUDA_API_VERSION
	.align		4
        /*0000*/ 	.byte	0x04, 0x37
        /*0002*/ 	.short	(.L_11 - .L_10)
.L_10:
        /*0004*/ 	.word	0x0000007c


	//----- nvinfo : EIATTR_KPARAM_INFO
	.align		4
.L_11:
        /*0008*/ 	.byte	0x04, 0x17
        /*000a*/ 	.short	(.L_13 - .L_12)
.L_12:
        /*000c*/ 	.word	0x00000000
        /*0010*/ 	.short	0x0006
        /*0012*/ 	.short	0x0030
        /*0014*/ 	.byte	0x00, 0xf0, 0x11, 0x00


	//----- nvinfo : EIATTR_KPARAM_INFO
	.align		4
.L_13:
        /*0018*/ 	.byte	0x04, 0x17
        /*001a*/ 	.short	(.L_15 - .L_14)
.L_14:
        /*001c*/ 	.word	0x00000000
        /*0020*/ 	.short	0x0005
        /*0022*/ 	.short	0x0028
        /*0024*/ 	.byte	0x00, 0xf4, 0x21, 0x00


	//----- nvinfo : EIATTR_KPARAM_INFO
	.align		4
.L_15:
        /*0028*/ 	.byte	0x04, 0x17
        /*002a*/ 	.short	(.L_17 - .L_16)
.L_16:
        /*002c*/ 	.word	0x00000000
        /*0030*/ 	.short	0x0004
        /*0032*/ 	.short	0x0020
        /*0034*/ 	.byte	0x00, 0xf4, 0x21, 0x00


	//----- nvinfo : EIATTR_KPARAM_INFO
	.align		4
.L_17:
        /*0038*/ 	.byte	0x04, 0x17
        /*003a*/ 	.short	(.L_19 - .L_18)
.L_18:
        /*003c*/ 	.word	0x00000000
        /*0040*/ 	.short	0x0003
        /*0042*/ 	.short	0x0018
        /*0044*/ 	.byte	0x00, 0xf4, 0x21, 0x00


	//----- nvinfo : EIATTR_KPARAM_INFO
	.align		4
.L_19:
        /*0048*/ 	.byte	0x04, 0x17
        /*004a*/ 	.short	(.L_21 - .L_20)
.L_20:
        /*004c*/ 	.word	0x00000000
        /*0050*/ 	.short	0x0002
        /*0052*/ 	.short	0x0010
        /*0054*/ 	.byte	0x00, 0xf4, 0x21, 0x00


	//----- nvinfo : EIATTR_KPARAM_INFO
	.align		4
.L_21:
        /*0058*/ 	.byte	0x04, 0x17
        /*005a*/ 	.short	(.L_23 - .L_22)
.L_22:
        /*005c*/ 	.word	0x00000000
        /*0060*/ 	.short	0x0001
        /*0062*/ 	.short	0x0008
        /*0064*/ 	.byte	0x00, 0xf4, 0x21, 0x00


	//----- nvinfo : EIATTR_KPARAM_INFO
	.align		4
.L_23:
        /*0068*/ 	.byte	0x04, 0x17
        /*006a*/ 	.short	(.L_25 - .L_24)
.L_24:
        /*006c*/ 	.word	0x00000000
        /*0070*/ 	.short	0x0000
        /*0072*/ 	.short	0x0000
        /*0074*/ 	.byte	0x00, 0xf4, 0x21, 0x00


	//----- nvinfo : EIATTR_SPARSE_MMA_MASK
	.align		4
.L_25:
        /*0078*/ 	.byte	0x03, 0x50
        /*007a*/ 	.short	0x0000


	//----- nvinfo : EIATTR_MAXREG_COUNT
	.align		4
        /*007c*/ 	.byte	0x03, 0x1b
        /*007e*/ 	.short	0x00ff


	//----- nvinfo : EIATTR_EXIT_INSTR_OFFSETS
	.align		4
        /*0080*/ 	.byte	0x04, 0x1c
        /*0082*/ 	.short	(.L_27 - .L_26)


	//   ....[0]....
.L_26:
        /*0084*/ 	.word	0x00000640


	//   ....[1]....
        /*0088*/ 	.word	0x00000660


	//----- nvinfo : EIATTR_REQNTID
	.align		4
.L_27:
        /*008c*/ 	.byte	0x04, 0x10
        /*008e*/ 	.short	(.L_29 - .L_28)
.L_28:
        /*0090*/ 	.word	0x00000080
        /*0094*/ 	.word	0x00000001
        /*0098*/ 	.word	0x00000001


	//----- nvinfo : EIATTR_CBANK_PARAM_SIZE
	.align		4
.L_29:
        /*009c*/ 	.byte	0x03, 0x19
        /*009e*/ 	.short	0x0034


	//----- nvinfo : EIATTR_PARAM_CBANK
	.align		4
        /*00a0*/ 	.byte	0x04, 0x0a
        /*00a2*/ 	.short	(.L_31 - .L_30)
	.align		4
.L_30:
        /*00a4*/ 	.word	index@(.nv.constant0.triton_poi_fused_stack_0)
        /*00a8*/ 	.short	0x0210
        /*00aa*/ 	.short	0x0034


	//----- nvinfo : EIATTR_SW_WAR
	.align		4
.L_31:
        /*00ac*/ 	.byte	0x04, 0x36
        /*00ae*/ 	.short	(.L_33 - .L_32)
.L_32:
        /*00b0*/ 	.word	0x00000008
.L_33:


//--------------------- .nv.callgraph             --------------------------
	.section	.nv.callgraph,"",@"SHT_CUDA_CALLGRAPH"
	.align	4
	.sectionentsize	8
	.align		4
        /*0000*/ 	.word	0x00000000
	.align		4
        /*0004*/ 	.word	0xffffffff
	.align		4
        /*0008*/ 	.word	0x00000000
	.align		4
        /*000c*/ 	.word	0xfffffffe
	.align		4
        /*0010*/ 	.word	0x00000000
	.align		4
        /*0014*/ 	.word	0xfffffffd
	.align		4
        /*0018*/ 	.word	0x00000000
	.align		4
        /*001c*/ 	.word	0xfffffffc


//--------------------- .nv.constant4             --------------------------
	.section	.nv.constant4,"a",@progbits
	.align	8
	.align		8
.nv.constant4:
        /*0000*/ 	.dword	_$_str
	.align		8
        /*0008*/ 	.dword	_$_str_$_2


//--------------------- .text.triton_poi_fused_stack_0 --------------------------
	.section	.text.triton_poi_fused_stack_0,"ax",@progbits
	.align	128
        .global         triton_poi_fused_stack_0
        .type           triton_poi_fused_stack_0,@function
        .size           triton_poi_fused_stack_0,(.L_x_1 - triton_poi_fused_stack_0)
        .other          triton_poi_fused_stack_0,@"STO_CUDA_ENTRY STV_DEFAULT"
triton_poi_fused_stack_0:
.text.triton_poi_fused_stack_0:
[----:B------:R-:W0:Y:S01]  /*0000*/  LDC R1, c[0x0][0x28] ;  /* 0x00000a00ff017b82 */ /* 0x000e220000000800 */
[----:B------:R-:W1:Y:S07]  /*0010*/  S2R R15, SR_TID.X ;  /* 0x00000000000f7919 */ /* 0x000e6e0000002100 */
[----:B------:R-:W2:Y:S01]  /*0020*/  LDC.64 R8, c[0x0][0x220] ;  /* 0x00008800ff087b82 */ /* 0x000ea20000000a00 */
[----:B------:R-:W-:Y:S01]  /*0030*/  IMAD.MOV.U32 R14, RZ, RZ, RZ ;  /* 0x000000ffff0e7224 */ /* 0x000fe200078e00ff */
[----:B------:R-:W-:Y:S01]  /*0040*/  ULDC.64 UR4, c[0x0][0x208] ;  /* 0x0000820000047ab9 */ /* 0x000fe20000000a00 */
[----:B------:R-:W3:Y:S01]  /*0050*/  S2R R4, SR_CTAID.X ;  /* 0x0000000000047919 */ /* 0x000ee20000002500 */
[----:B------:R-:W-:-:S04]  /*0060*/  CS2R R16, SRZ ;  /* 0x0000000000107805 */ /* 0x000fc8000001ff00 */
[----:B------:R-:W4:Y:S08]  /*0070*/  LDC.64 R6, c[0x0][0x210] ;  /* 0x00008400ff067b82 */ /* 0x000f300000000a00 */
[----:B------:R-:W5:Y:S01]  /*0080*/  LDC.64 R10, c[0x0][0x218] ;  /* 0x00008600ff0a7b82 */ /* 0x000f620000000a00 */
[----:B-1----:R-:W-:Y:S02]  /*0090*/  LOP3.LUT R15, R15, 0x7f, RZ, 0xc0, !PT ;  /* 0x0000007f0f0f7812 */ /* 0x002fe400078ec0ff */
[----:B---3--:R-:W-:-:S03]  /*00a0*/  SHF.R.S32.HI R0, RZ, 0x18, R4 ;  /* 0x00000018ff007819 */ /* 0x008fc60000011404 */
[----:B------:R-:W-:Y:S01]  /*00b0*/  IMAD R15, R4, 0x80, R15 ;  /* 0x00000080040f7824 */ /* 0x000fe200078e020f */
[----:B------:R-:W-:-:S04]  /*00c0*/  SGXT R0, R0, 0x1 ;  /* 0x000000010000781a */ /* 0x000fc80000000200 */
[----:B------:R-:W-:Y:S02]  /*00d0*/  ISETP.GE.AND P0, PT, R15, 0x100, PT ;  /* 0x000001000f00780c */ /* 0x000fe40003f06270 */
[----:B------:R-:W-:-:S04]  /*00e0*/  LEA.HI R0, R0, R15, RZ, 0x4 ;  /* 0x0000000f00007211 */ /* 0x000fc800078f20ff */
[----:B------:R-:W-:-:S04]  /*00f0*/  SHF.R.S32.HI R0, RZ, 0x4, R0 ;  /* 0x00000004ff007819 */ /* 0x000fc80000011400 */
[----:B------:R-:W-:-:S04]  /*0100*/  LEA.HI R2, R0, R0, RZ, 0x2 ;  /* 0x0000000000027211 */ /* 0x000fc800078f10ff */
[----:B------:R-:W-:-:S05]  /*0110*/  LOP3.LUT R13, R2, 0xfffffffc, RZ, 0xc0, !PT ;  /* 0xfffffffc020d7812 */ /* 0x000fca00078ec0ff */
[----:B------:R-:W-:Y:S01]  /*0120*/  IMAD.IADD R13, R0, 0x1, -R13 ;  /* 0x00000001000d7824 */ /* 0x000fe200078e0a0d */
[----:B------:R-:W-:Y:S02]  /*0130*/  LOP3.LUT R0, R4, 0x1fffffe, RZ, 0xc0, !PT ;  /* 0x01fffffe04007812 */ /* 0x000fe400078ec0ff */
[----:B------:R-:W1:Y:S01]  /*0140*/  LDC.64 R4, c[0x0][0x228] ;  /* 0x00008a00ff047b82 */ /* 0x000e620000000a00 */
[----:B--2---:R-:W-:Y:S01]  /*0150*/  IMAD.WIDE R2, R13, 0x4, R8 ;  /* 0x000000040d027825 */ /* 0x004fe200078e0208 */
[----:B------:R-:W-:-:S03]  /*0160*/  ISETP.NE.AND P4, PT, R0, 0x2, PT ;  /* 0x000000020000780c */ /* 0x000fc60003f85270 */
[----:B------:R-:W-:Y:S01]  /*0170*/  VIADD R19, R13, 0x4 ;  /* 0x000000040d137836 */ /* 0x000fe20000000000 */
[----:B------:R2:W3:Y:S03]  /*0180*/  @!P0 LDG.E.EL R14, desc[UR4][R2.64] ;  /* 0x00000004020e8981 */ /* 0x0004e6000c2e1900 */
[----:B------:R-:W-:-:S06]  /*0190*/  IMAD.WIDE.U32 R8, R19, 0x4, R8 ;  /* 0x0000000413087825 */ /* 0x000fcc00078e0008 */
[----:B------:R1:W3:Y:S01]  /*01a0*/  @!P4 LDG.E.EL R16, desc[UR4][R8.64] ;  /* 0x000000040810c981 */ /* 0x0002e2000c2e1900 */
[----:B------:R-:W-:Y:S01]  /*01b0*/  SHF.R.S32.HI R0, RZ, 0x1f, R15 ;  /* 0x0000001fff007819 */ /* 0x000fe2000001140f */
[----:B--2---:R-:W2:Y:S01]  /*01c0*/  LDC.64 R2, c[0x0][0x230] ;  /* 0x00008c00ff027b82 */ /* 0x004ea20000000a00 */
[----:B-----5:R-:W-:Y:S02]  /*01d0*/  IMAD.WIDE R26, R13, 0x4, R10 ;  /* 0x000000040d1a7825 */ /* 0x020fe400078e020a */
[----:B------:R-:W-:-:S05]  /*01e0*/  LEA.HI R0, R0, R15, RZ, 0x6 ;  /* 0x0000000f00007211 */ /* 0x000fca00078f30ff */
[C---:B------:R-:W-:Y:S01]  /*01f0*/  IMAD.SHL.U32 R12, R0.reuse, 0x2, RZ ;  /* 0x00000002000c7824 */ /* 0x040fe200078e00ff */
[----:B------:R-:W-:-:S04]  /*0200*/  LOP3.LUT R0, R0, 0xffffffc0, RZ, 0xc0, !PT ;  /* 0xffffffc000007812 */ /* 0x000fc800078ec0ff */
[----:B------:R-:W-:-:S04]  /*0210*/  LOP3.LUT R12, R12, 0xffffff80, RZ, 0xc0, !PT ;  /* 0xffffff800c0c7812 */ /* 0x000fc800078ec0ff */
[----:B------:R-:W-:Y:S01]  /*0220*/  IADD3 R21, R12, R15, -R0 ;  /* 0x0000000f0c157210 */ /* 0x000fe20007ffe800 */
[----:B------:R-:W-:-:S04]  /*0230*/  IMAD.MOV.U32 R0, RZ, RZ, RZ ;  /* 0x000000ffff007224 */ /* 0x000fc800078e00ff */
[C-C-:B----4-:R-:W-:Y:S02]  /*0240*/  IMAD.WIDE R24, R21.reuse, 0x4, R6.reuse ;  /* 0x0000000415187825 */ /* 0x150fe400078e0206 */
[----:B------:R-:W4:Y:S02]  /*0250*/  @!P0 LDG.E.EL R0, desc[UR4][R26.64] ;  /* 0x000000041a008981 */ /* 0x000f24000c2e1900 */
[----:B------:R-:W-:Y:S02]  /*0260*/  VIADD R21, R21, 0xfffffe40 ;  /* 0xfffffe4015157836 */ /* 0x000fe40000000000 */
[----:B------:R-:W-:Y:S01]  /*0270*/  IMAD.MOV.U32 R22, RZ, RZ, RZ ;  /* 0x000000ffff167224 */ /* 0x000fe200078e00ff */
[----:B------:R5:W4:Y:S01]  /*0280*/  @!P0 LDG.E R17, desc[UR4][R24.64] ;  /* 0x0000000418118981 */ /* 0x000b22000c1e1900 */
[----:B------:R-:W-:Y:S01]  /*0290*/  IMAD.WIDE R6, R21, 0x4, R6 ;  /* 0x0000000415067825 */ /* 0x000fe200078e0206 */
[----:B------:R-:W-:-:S03]  /*02a0*/  CS2R R20, SRZ ;  /* 0x0000000000147805 */ /* 0x000fc6000001ff00 */
[----:B------:R-:W-:-:S03]  /*02b0*/  IMAD.WIDE.U32 R10, R19, 0x4, R10 ;  /* 0x00000004130a7825 */ /* 0x000fc600078e000a */
[----:B------:R-:W4:Y:S01]  /*02c0*/  @!P4 LDG.E R20, desc[UR4][R6.64] ;  /* 0x000000040614c981 */ /* 0x000f22000c1e1900 */
[----:B------:R-:W-:Y:S02]  /*02d0*/  IMAD.MOV.U32 R18, RZ, RZ, RZ ;  /* 0x000000ffff127224 */ /* 0x000fe400078e00ff */
[C---:B-1----:R-:W-:Y:S01]  /*02e0*/  IMAD.WIDE R8, R13.reuse, 0x4, R4 ;  /* 0x000000040d087825 */ /* 0x042fe200078e0204 */
[----:B------:R-:W4:Y:S03]  /*02f0*/  @!P4 LDG.E.EL R22, desc[UR4][R10.64] ;  /* 0x000000040a16c981 */ /* 0x000f26000c2e1900 */
[--C-:B--2---:R-:W-:Y:S01]  /*0300*/  IMAD.WIDE R12, R13, 0x4, R2.reuse ;  /* 0x000000040d0c7825 */ /* 0x104fe200078e0202 */
[----:B------:R1:W2:Y:S03]  /*0310*/  @!P0 LDG.E.EL R18, desc[UR4][R8.64] ;  /* 0x0000000408128981 */ /* 0x0002a6000c2e1900 */
[C---:B-----5:R-:W-:Y:S01]  /*0320*/  IMAD.WIDE.U32 R24, R19.reuse, 0x4, R2 ;  /* 0x0000000413187825 */ /* 0x060fe200078e0002 */
[----:B------:R-:W-:Y:S01]  /*0330*/  CS2R R2, SRZ ;  /* 0x0000000000027805 */ /* 0x000fe2000001ff00 */
[----:B------:R-:W5:Y:S02]  /*0340*/  @!P0 LDG.E.EL R21, desc[UR4][R12.64] ;  /* 0x000000040c158981 */ /* 0x000f64000c2e1900 */
[----:B------:R-:W-:-:S03]  /*0350*/  IMAD.WIDE.U32 R4, R19, 0x4, R4 ;  /* 0x0000000413047825 */ /* 0x000fc600078e0004 */
[----:B------:R-:W2:Y:S04]  /*0360*/  @!P4 LDG.E.EL R3, desc[UR4][R24.64] ;  /* 0x000000041803c981 */ /* 0x000ea8000c2e1900 */
[----:B------:R3:W2:Y:S01]  /*0370*/  @!P4 LDG.E.EL R2, desc[UR4][R4.64] ;  /* 0x000000040402c981 */ /* 0x0006a2000c2e1900 */
[----:B-1----:R-:W-:Y:S01]  /*0380*/  IMAD.MOV.U32 R8, RZ, RZ, 0x3e800000 ;  /* 0x3e800000ff087424 */ /* 0x002fe200078e00ff */
[----:B---3--:R-:W-:-:S05]  /*0390*/  SEL R14, R14, RZ, !P0 ;  /* 0x000000ff0e0e7207 */ /* 0x008fca0004000000 */
[----:B------:R-:W-:Y:S01]  /*03a0*/  FADD R14, R14, 9.9999997473787516356e-06 ;  /* 0x3727c5ac0e0e7421 */ /* 0x000fe20000000000 */
[----:B------:R-:W-:-:S03]  /*03b0*/  SEL R16, R16, RZ, !P4 ;  /* 0x000000ff10107207 */ /* 0x000fc60006000000 */
[----:B0-----:R-:W0:Y:S02]  /*03c0*/  MUFU.SQRT R6, R14 ;  /* 0x0000000e00067308 */ /* 0x001e240000002000 */
[----:B------:R-:W-:-:S06]  /*03d0*/  FADD R16, R16, 9.9999997473787516356e-06 ;  /* 0x3727c5ac10107421 */ /* 0x000fcc0000000000 */
[----:B------:R-:W1:Y:S01]  /*03e0*/  MUFU.SQRT R7, R16 ;  /* 0x0000001000077308 */ /* 0x000e620000002000 */
[C---:B0-----:R-:W-:Y:S02]  /*03f0*/  FSETP.GT.AND P1, PT, R6.reuse, 8.50705917302346158658e+37, PT ;  /* 0x7e8000000600780b */ /* 0x041fe40003f24000 */
[----:B------:R-:W-:Y:S02]  /*0400*/  FSETP.GEU.AND P3, PT, R6, 1.175494350822287508e-38, PT ;  /* 0x008000000600780b */ /* 0x000fe40003f6e000 */
[C---:B-1----:R-:W-:Y:S02]  /*0410*/  FSETP.GT.AND P2, PT, R7.reuse, 8.50705917302346158658e+37, PT ;  /* 0x7e8000000700780b */ /* 0x042fe40003f44000 */
[----:B------:R-:W-:-:S07]  /*0420*/  FSETP.GEU.AND P5, PT, R7, 1.175494350822287508e-38, PT ;  /* 0x008000000700780b */ /* 0x000fce0003fae000 */
[----:B------:R-:W-:-:S04]  /*0430*/  @P1 FMUL R6, R6, 0.25 ;  /* 0x3e80000006061820 */ /* 0x000fc80000400000 */
[----:B------:R-:W-:Y:S01]  /*0440*/  @!P3 FMUL R6, R6, 16777216 ;  /* 0x4b8000000606b820 */ /* 0x000fe20000400000 */
[----:B------:R-:W-:-:S05]  /*0450*/  @P2 FMUL R7, R7, 0.25 ;  /* 0x3e80000007072820 */ /* 0x000fca0000400000 */
[----:B------:R-:W0:Y:S01]  /*0460*/  MUFU.RCP R6, R6 ;  /* 0x0000000600067308 */ /* 0x000e220000001000 */
[----:B------:R-:W-:Y:S01]  /*0470*/  @!P5 FMUL R7, R7, 16777216 ;  /* 0x4b8000000707d820 */ /* 0x000fe20000400000 */
[----:B------:R-:W-:-:S06]  /*0480*/  FSEL R5, R8, 1, P1 ;  /* 0x3f80000008057808 */ /* 0x000fcc0000800000 */
[----:B------:R-:W1:Y:S01]  /*0490*/  MUFU.RCP R7, R7 ;  /* 0x0000000700077308 */ /* 0x000e620000001000 */
[----:B------:R-:W-:Y:S01]  /*04a0*/  @!P3 FMUL R5, R5, 16777216 ;  /* 0x4b8000000505b820 */ /* 0x000fe20000400000 */
[----:B----4-:R-:W-:Y:S02]  /*04b0*/  SEL R17, R17, RZ, !P0 ;  /* 0x000000ff11117207 */ /* 0x010fe40004000000 */
[----:B------:R-:W-:Y:S02]  /*04c0*/  SEL R0, R0, RZ, !P0 ;  /* 0x000000ff00007207 */ /* 0x000fe40004000000 */
[----:B------:R-:W-:Y:S01]  /*04d0*/  FSEL R8, R8, 1, P2 ;  /* 0x3f80000008087808 */ /* 0x000fe20001000000 */
[----:B0-----:R-:W-:Y:S02]  /*04e0*/  FMUL R9, R6, R5 ;  /* 0x0000000506097220 */ /* 0x001fe40000400000 */
[----:B------:R-:W0:Y:S01]  /*04f0*/  LDC.64 R4, c[0x0][0x238] ;  /* 0x00008e00ff047b82 */ /* 0x000e220000000a00 */
[----:B------:R-:W-:Y:S01]  /*0500*/  FADD R0, R17, -R0 ;  /* 0x8000000011007221 */ /* 0x000fe20000000000 */
[----:B------:R-:W-:Y:S01]  /*0510*/  SEL R20, R20, RZ, !P4 ;  /* 0x000000ff14147207 */ /* 0x000fe20006000000 */
[----:B------:R-:W-:Y:S01]  /*0520*/  @!P5 FMUL R8, R8, 16777216 ;  /* 0x4b8000000808d820 */ /* 0x000fe20000400000 */
[----:B------:R-:W-:Y:S01]  /*0530*/  SEL R13, R22, RZ, !P4 ;  /* 0x000000ff160d7207 */ /* 0x000fe20006000000 */
[----:B------:R-:W-:Y:S01]  /*0540*/  FMUL R6, R9, R0 ;  /* 0x0000000009067220 */ /* 0x000fe20000400000 */
[----:B--2---:R-:W-:-:S02]  /*0550*/  SEL R11, R18, RZ, !P0 ;  /* 0x000000ff120b7207 */ /* 0x004fc40004000000 */
[----:B-----5:R-:W-:Y:S01]  /*0560*/  SEL R10, R21, RZ, !P0 ;  /* 0x000000ff150a7207 */ /* 0x020fe20004000000 */
[----:B------:R-:W-:Y:S01]  /*0570*/  FADD R0, R20, -R13 ;  /* 0x8000000d14007221 */ /* 0x000fe20000000000 */
[----:B-1----:R-:W-:Y:S01]  /*0580*/  FMUL R7, R7, R8 ;  /* 0x0000000807077220 */ /* 0x002fe20000400000 */
[----:B------:R-:W-:Y:S02]  /*0590*/  ISETP.GE.AND P2, PT, R15, 0x200, PT ;  /* 0x000002000f00780c */ /* 0x000fe40003f46270 */
[----:B------:R-:W-:Y:S01]  /*05a0*/  FFMA R6, R11, R6, R10 ;  /* 0x000000060b067223 */ /* 0x000fe2000000000a */
[----:B------:R-:W-:Y:S01]  /*05b0*/  SEL R2, R2, RZ, !P4 ;  /* 0x000000ff02027207 */ /* 0x000fe20006000000 */
[----:B------:R-:W-:Y:S01]  /*05c0*/  FMUL R0, R0, R7 ;  /* 0x0000000700007220 */ /* 0x000fe20000400000 */
[----:B------:R-:W-:Y:S02]  /*05d0*/  SEL R3, R3, RZ, !P4 ;  /* 0x000000ff03037207 */ /* 0x000fe40006000000 */
[----:B------:R-:W-:-:S03]  /*05e0*/  FSETP.GEU.AND P1, PT, R6, RZ, PT ;  /* 0x000000ff0600720b */ /* 0x000fc60003f2e000 */
[----:B------:R-:W-:Y:S01]  /*05f0*/  FFMA R0, R0, R2, R3 ;  /* 0x0000000200007223 */ /* 0x000fe20000000003 */
[----:B------:R-:W-:-:S04]  /*0600*/  FSEL R3, R6, RZ, P1 ;  /* 0x000000ff06037208 */ /* 0x000fc80000800000 */
[----:B------:R-:W-:Y:S01]  /*0610*/  FSETP.GEU.AND P1, PT, R0, RZ, PT ;  /* 0x000000ff0000720b */ /* 0x000fe20003f2e000 */
[----:B0-----:R-:W-:-:S03]  /*0620*/  IMAD.WIDE R4, R15, 0x4, R4 ;  /* 0x000000040f047825 */ /* 0x001fc600078e0204 */
[----:B------:R-:W-:Y:S01]  /*0630*/  @P0 FSEL R3, R0, RZ, P1 ;  /* 0x000000ff00030208 */ /* 0x000fe20000800000 */
[----:B------:R-:W-:Y:S08]  /*0640*/  @P2 EXIT ;  /* 0x000000000000294d */ /* 0x000ff00003800000 */
[----:B------:R-:W-:Y:S01]  /*0650*/  STG.E desc[UR4][R4.64], R3 ;  /* 0x0000000304007986 */ /* 0x000fe2000c101904 */
[----:B------:R-:W-:Y:S05]  /*0660*/  EXIT ;  /* 0x000000000000794d */ /* 0x000fea0003800000 */
.L_x_0:
[----:B------:R-:W-:-:S00]  /*0670*/  BRA `(.L_x_0) ;  /* 0xfffffffc00fc7947 */ /* 0x000fc0000383ffff */
[----:B------:R-:W-:-:S00]  /*0680*/  NOP ;  /* 0x0000000000007918 */ /* 0x000fc00000000000 */
[----:B------:R-:W-:-:S00]  /*0690*/  NOP ;  /* 0x0000000000007918 */ /* 0x000fc00000000000 */
[----:B------:R-:W-:-:S00]  /*06a0*/  NOP ;  /* 0x0000000000007918 */ /* 0x000fc00000000000 */
[----:B------:R-:W-:-:S00]  /*06b0*/  NOP ;  /* 0x0000000000007918 */ /* 0x000fc00000000000 */
[----:B------:R-:W-:-:S00]  /*06c0*/  NOP ;  /* 0x0000000000007918 */ /* 0x000fc00000000000 */
[----:B------:R-:W-:-:S00]  /*06d0*/  NOP ;  /* 0x0000000000007918 */ /* 0x000fc00000000000 */
[----:B------:R-:W-:-:S00]  /*06e0*/  NOP ;  /* 0x0000000000007918 */ /* 0x000fc00000000000 */
[----:B------:R-:W-:-:S00]  /*06f0*/  NOP ;  /* 0x0000000000007918 */ /* 0x000fc00000000000 */
.L_x_1:


//--------------------- .nv.global.init           --------------------------
	.section	.nv.global.init,"aw",@progbits
.nv.global.init:
	.type		_$_str,@object
	.size		_$_str,(_$_str_$_2 - _$_str)
_$_str:
        /*0000*/ 	.byte	0x5f, 0x5f, 0x43, 0x55, 0x44, 0x41, 0x5f, 0x46, 0x54, 0x5a, 0x00
	.type		_$_str_$_2,@object
	.size		_$_str_$_2,(.L_1 - _$_str_$_2)
_$_str_$_2:
        /*000b*/ 	.byte	0x5f, 0x5f, 0x43, 0x55, 0x44, 0x41, 0x5f, 0x50, 0x52, 0x45, 0x43, 0x5f, 0x53, 0x51, 0x52, 0x54
        /*001b*/ 	.byte	0x00
.L_1:


//--------------------- .nv.constant0.triton_poi_fused_stack_0 --------------------------
	.section	.nv.constant0.triton_poi_fused_stack_0,"a",@progbits
	.sectionflags	@""
	.align	4
.nv.constant0.triton_poi_fused_stack_0:
	.zero		580
